//
// Generated by NVIDIA NVVM Compiler
//
// Compiler Build ID: CL-36424714
// Cuda compilation tools, release 13.0, V13.0.88
// Based on NVVM 20.0.0
//

.version 9.0
.target sm_100
.address_size 64

	// .globl	_Z20any_kernel_warp_votePKblPj

.visible .entry _Z20any_kernel_warp_votePKblPj(
	.param .u64 .ptr .align 1 _Z20any_kernel_warp_votePKblPj_param_0,
	.param .u64 _Z20any_kernel_warp_votePKblPj_param_1,
	.param .u64 .ptr .align 1 _Z20any_kernel_warp_votePKblPj_param_2
)
{
	.reg .pred 	%p<8>;
	.reg .b16 	%rs<2>;
	.reg .b32 	%r<8>;
	.reg .b64 	%rd<8>;

	ld.param.u64 	%rd2, [_Z20any_kernel_warp_votePKblPj_param_0];
	ld.param.u64 	%rd4, [_Z20any_kernel_warp_votePKblPj_param_1];
	ld.param.u64 	%rd3, [_Z20any_kernel_warp_votePKblPj_param_2];
	mov.u32 	%r1, %ctaid.x;
	mov.u32 	%r2, %ntid.x;
	mov.u32 	%r3, %tid.x;
	mad.lo.s32 	%r4, %r1, %r2, %r3;
	cvt.s64.s32 	%rd1, %r4;
	setp.le.s64 	%p4, %rd4, %rd1;
	mov.pred 	%p7, 0;
	@%p4 bra 	$L__BB0_2;
	cvta.to.global.u64 	%rd5, %rd2;
	add.s64 	%rd6, %rd5, %rd1;
	ld.global.u8 	%rs1, [%rd6];
	setp.ne.s16 	%p7, %rs1, 0;
$L__BB0_2:
	mov.b32 	%r5, -1;
	vote.sync.ballot.b32 	%r6, %p7, %r5;
	setp.eq.s32 	%p6, %r6, 0;
	@%p6 bra 	$L__BB0_4;
	cvta.to.global.u64 	%rd7, %rd3;
	atom.global.or.b32 	%r7, [%rd7], 1;
$L__BB0_4:
	ret;

}


// ===== COMPILED SASS (sm_100) =====

	.target	sm_100

	.elftype	@"ET_EXEC"


//--------------------- .note.nv.tkinfo           --------------------------
	.section	.note.nv.tkinfo,"",@"SHT_NOTE"
	.sectionflags	@"SHF_NOTE_NV_TKINFO"
	.tkinfo
        /*0018*/ 	.word	0x00000002
        /*0030*/ 	.string	""
        /*0030*/ 	.string	"ptxas"
        /*0030*/ 	.string	"Cuda compilation tools, release 13.0, V13.0.88"
        /*0030*/ 	.string	"Build cuda_13.0.r13.0/compiler.36424714_0"
        /*0030*/ 	.string	"-arch sm_100 -m 64 "



//--------------------- .note.nv.cuinfo           --------------------------
	.section	.note.nv.cuinfo,"",@"SHT_NOTE"
	.sectionflags	@"SHF_NOTE_NV_CUINFO"
        /*0018*/ 	.short	0x0002
        /*001a*/ 	.short	0x0064
        /*001c*/ 	.short	0x0082
	.zero		2


//--------------------- .nv.info                  --------------------------
	.section	.nv.info,"",@"SHT_CUDA_INFO"
	.align	4


	//----- nvinfo : EIATTR_REGCOUNT
	.align		4
        /*0000*/ 	.byte	0x04, 0x2f
        /*0002*/ 	.short	(.L_1 - .L_0)
	.align		4
.L_0:
        /*0004*/ 	.word	index@(_Z20any_kernel_warp_votePKblPj)
        /*0008*/ 	.word	0x00000008


	//----- nvinfo : EIATTR_FRAME_SIZE
	.align		4
.L_1:
        /*000c*/ 	.byte	0x04, 0x11
        /*000e*/ 	.short	(.L_3 - .L_2)
	.align		4
.L_2:
        /*0010*/ 	.word	index@(_Z20any_kernel_warp_votePKblPj)
        /*0014*/ 	.word	0x00000000


	//----- nvinfo : EIATTR_MIN_STACK_SIZE
	.align		4
.L_3:
        /*0018*/ 	.byte	0x04, 0x12
        /*001a*/ 	.short	(.L_5 - .L_4)
	.align		4
.L_4:
        /*001c*/ 	.word	index@(_Z20any_kernel_warp_votePKblPj)
        /*0020*/ 	.word	0x00000000
.L_5:


//--------------------- .nv.compat                --------------------------
	.section	.nv.compat,"",@"SHT_CUDA_COMPAT_INFO"
	.align	4
        /*0000*/ 	.byte	0x02, 0x09, 0x00, 0x00, 0x02, 0x02, 0x01, 0x00, 0x02, 0x05, 0x05, 0x00, 0x03, 0x07, 0x01, 0x01
        /*0010*/ 	.byte	0x02, 0x03, 0x00, 0x00, 0x02, 0x06, 0x01, 0x00, 0x04, 0x0b, 0x08, 0x00, 0x09, 0x00, 0x00, 0x00
        /*0020*/ 	.byte	0x00, 0x00, 0x00, 0x00


//--------------------- .nv.info._Z20any_kernel_warp_votePKblPj --------------------------
	.section	.nv.info._Z20any_kernel_warp_votePKblPj,"",@"SHT_CUDA_INFO"
	.sectionflags	@""
	.align	4


	//----- nvinfo : EIATTR_CUDA_API_VERSION
	.align		4
        /*0000*/ 	.byte	0x04, 0x37
        /*0002*/ 	.short	(.L_7 - .L_6)
.L_6:
        /*0004*/ 	.word	0x00000082


	//----- nvinfo : EIATTR_KPARAM_INFO
	.align		4
.L_7:
        /*0008*/ 	.byte	0x04, 0x17
        /*000a*/ 	.short	(.L_9 - .L_8)
.L_8:
        /*000c*/ 	.word	0x00000000
        /*0010*/ 	.short	0x0002
        /*0012*/ 	.short	0x0010
        /*0014*/ 	.byte	0x00, 0xf5, 0x21, 0x00


	//----- nvinfo : EIATTR_KPARAM_INFO
	.align		4
.L_9:
        /*0018*/ 	.byte	0x04, 0x17
        /*001a*/ 	.short	(.L_11 - .L_10)
.L_10:
        /*001c*/ 	.word	0x00000000
        /*0020*/ 	.short	0x0001
        /*0022*/ 	.short	0x0008
        /*0024*/ 	.byte	0x00, 0xf0, 0x21, 0x00


	//----- nvinfo : EIATTR_KPARAM_INFO
	.align		4
.L_11:
        /*0028*/ 	.byte	0x04, 0x17
        /*002a*/ 	.short	(.L_13 - .L_12)
.L_12:
        /*002c*/ 	.word	0x00000000
        /*0030*/ 	.short	0x0000
        /*0032*/ 	.short	0x0000
        /*0034*/ 	.byte	0x00, 0xf5, 0x21, 0x00


	//----- nvinfo : EIATTR_SPARSE_MMA_MASK
	.align		4
.L_13:
        /*0038*/ 	.byte	0x03, 0x50
        /*003a*/ 	.short	0x0000


	//----- nvinfo : EIATTR_MAXREG_COUNT
	.align		4
        /*003c*/ 	.byte	0x03, 0x1b
        /*003e*/ 	.short	0x00ff


	//----- nvinfo : EIATTR_MERCURY_ISA_VERSION
	.align		4
        /*0040*/ 	.byte	0x03, 0x5f
        /*0042*/ 	.short	0x0101


	//----- nvinfo : EIATTR_INT_WARP_WIDE_INSTR_OFFSETS
	.align		4
        /*0044*/ 	.byte	0x04, 0x31
        /*0046*/ 	.short	(.L_15 - .L_14)


	//   ....[0]....
.L_14:
        /*0048*/ 	.word	0x00000190


	//   ....[1]....
        /*004c*/ 	.word	0x000001a0


	//----- nvinfo : EIATTR_COOP_GROUP_MASK_REGIDS
	.align		4
.L_15:
        /*0050*/ 	.byte	0x04, 0x29
        /*0052*/ 	.short	(.L_17 - .L_16)


	//   ....[0]....
.L_16:
        /*0054*/ 	.word	0xffffffff


	//----- nvinfo : EIATTR_COOP_GROUP_INSTR_OFFSETS
	.align		4
.L_17:
        /*0058*/ 	.byte	0x04, 0x28
        /*005a*/ 	.short	(.L_19 - .L_18)


	//   ....[0]....
.L_18:
        /*005c*/ 	.word	0x00000130


	//----- nvinfo : EIATTR_VRC_CTA_INIT_COUNT
	.align		4
.L_19:
        /*0060*/ 	.byte	0x02, 0x4a
	.zero		1
	.zero		1


	//----- nvinfo : EIATTR_EXIT_INSTR_OFFSETS
	.align		4
        /*0064*/ 	.byte	0x04, 0x1c
        /*0066*/ 	.short	(.L_21 - .L_20)


	//   ....[0]....
.L_20:
        /*0068*/ 	.word	0x00000150


	//   ....[1]....
        /*006c*/ 	.word	0x000001f0


	//----- nvinfo : EIATTR_CRS_STACK_SIZE
	.align		4
.L_21:
        /*0070*/ 	.byte	0x04, 0x1e
        /*0072*/ 	.short	(.L_23 - .L_22)
.L_22:
        /*0074*/ 	.word	0x00000000


	//----- nvinfo : EIATTR_CBANK_PARAM_SIZE
	.align		4
.L_23:
        /*0078*/ 	.byte	0x03, 0x19
        /*007a*/ 	.short	0x0018


	//----- nvinfo : EIATTR_PARAM_CBANK
	.align		4
        /*007c*/ 	.byte	0x04, 0x0a
        /*007e*/ 	.short	(.L_25 - .L_24)
	.align		4
.L_24:
        /*0080*/ 	.word	index@(.nv.constant0._Z20any_kernel_warp_votePKblPj)
        /*0084*/ 	.short	0x0380
        /*0086*/ 	.short	0x0018


	//----- nvinfo : EIATTR_SW_WAR
	.align		4
.L_25:
        /*0088*/ 	.byte	0x04, 0x36
        /*008a*/ 	.short	(.L_27 - .L_26)
.L_26:
        /*008c*/ 	.word	0x00000008
.L_27:


//--------------------- .nv.callgraph             --------------------------
	.section	.nv.callgraph,"",@"SHT_CUDA_CALLGRAPH"
	.align	4
	.sectionentsize	8
	.align		4
        /*0000*/ 	.word	0x00000000
	.align		4
        /*0004*/ 	.word	0xffffffff
	.align		4
        /*0008*/ 	.word	0x00000000
	.align		4
        /*000c*/ 	.word	0xfffffffe
	.align		4
        /*0010*/ 	.word	0x00000000
	.align		4
        /*0014*/ 	.word	0xfffffffd
	.align		4
        /*0018*/ 	.word	0x00000000
	.align		4
        /*001c*/ 	.word	0xfffffffc


//--------------------- .text._Z20any_kernel_warp_votePKblPj --------------------------
	.section	.text._Z20any_kernel_warp_votePKblPj,"ax",@progbits
	.align	128
        .global         _Z20any_kernel_warp_votePKblPj
        .type           _Z20any_kernel_warp_votePKblPj,@function
        .size           _Z20any_kernel_warp_votePKblPj,(.L_x_3 - _Z20any_kernel_warp_votePKblPj)
        .other          _Z20any_kernel_warp_votePKblPj,@"STO_CUDA_ENTRY STV_DEFAULT"
_Z20any_kernel_warp_votePKblPj:
.text._Z20any_kernel_warp_votePKblPj:
[----:B------:R-:W-:Y:S01]  /*0000*/  LDC R1, c[0x0][0x37c] ;  /* 0x0000df00ff017b82 */ /* 0x000fe20000000800 */
[----:B------:R-:W0:Y:S07]  /*0010*/  S2R R3, SR_TID.X ;  /* 0x0000000000037919 */ /* 0x000e2e0000002100 */
[----:B------:R-:W0:Y:S01]  /*0020*/  S2UR UR4, SR_CTAID.X ;  /* 0x00000000000479c3 */ /* 0x000e220000002500 */
[----:B------:R-:W1:Y:S01]  /*0030*/  LDCU.64 UR6, c[0x0][0x388] ;  /* 0x00007100ff0677ac */ /* 0x000e620008000a00 */
[----:B------:R-:W-:Y:S01]  /*0040*/  BSSY.RECONVERGENT B0, `(.L_x_0) ;  /* 0x000000e000007945 */ /* 0x000fe20003800200 */
[----:B------:R-:W-:-:S05]  /*0050*/  PLOP3.LUT P1, PT, PT, PT, PT, 0x8, 0x80 ;  /* 0x000000000080781c */ /* 0x000fca0003f2e170 */
[----:B------:R-:W0:Y:S02]  /*0060*/  LDC R2, c[0x0][0x360] ;  /* 0x0000d800ff027b82 */ /* 0x000e240000000800 */
[----:B0-----:R-:W-:-:S05]  /*0070*/  IMAD R2, R2, UR4, R3 ;  /* 0x0000000402027c24 */ /* 0x001fca000f8e0203 */
[----:B-1----:R-:W-:Y:S02]  /*0080*/  ISETP.GE.U32.AND P0, PT, R2, UR6, PT ;  /* 0x0000000602007c0c */ /* 0x002fe4000bf06070 */
[----:B------:R-:W-:-:S04]  /*0090*/  SHF.R.S32.HI R0, RZ, 0x1f, R2 ;  /* 0x0000001fff007819 */ /* 0x000fc80000011402 */
[----:B------:R-:W-:Y:S01]  /*00a0*/  ISETP.GE.AND.EX P0, PT, R0, UR7, PT, P0 ;  /* 0x0000000700007c0c */ /* 0x000fe2000bf06300 */
[----:B------:R-:W0:-:S12]  /*00b0*/  LDCU.64 UR6, c[0x0][0x358] ;  /* 0x00006b00ff0677ac */ /* 0x000e180008000a00 */
[----:B------:R-:W-:Y:S05]  /*00c0*/  @P0 BRA `(.L_x_1) ;  /* 0x0000000000140947 */ /* 0x000fea0003800000 */
[----:B------:R-:W1:Y:S02]  /*00d0*/  LDCU.64 UR4, c[0x0][0x380] ;  /* 0x00007000ff0477ac */ /* 0x000e640008000a00 */
[----:B-1----:R-:W-:-:S04]  /*00e0*/  IADD3 R2, P0, PT, R2, UR4, RZ ;  /* 0x0000000402027c10 */ /* 0x002fc8000ff1e0ff */
[----:B------:R-:W-:-:S05]  /*00f0*/  IADD3.X R3, PT, PT, R0, UR5, RZ, P0, !PT ;  /* 0x0000000500037c10 */ /* 0x000fca00087fe4ff */
[----:B0-----:R-:W2:Y:S02]  /*0100*/  LDG.E.U8 R2, desc[UR6][R2.64] ;  /* 0x0000000602027981 */ /* 0x001ea4000c1e1100 */
[----:B--2---:R-:W-:-:S13]  /*0110*/  ISETP.NE.AND P1, PT, R2, RZ, PT ;  /* 0x000000ff0200720c */ /* 0x004fda0003f25270 */
.L_x_1:
[----:B0-----:R-:W-:Y:S05]  /*0120*/  BSYNC.RECONVERGENT B0 ;  /* 0x0000000000007941 */ /* 0x001fea0003800200 */
.L_x_0:
[----:B------:R-:W-:-:S04]  /*0130*/  VOTE.ANY R0, PT, P1 ;  /* 0x0000000000007806 */ /* 0x000fc800008e0100 */
[----:B------:R-:W-:-:S13]  /*0140*/  ISETP.NE.AND P0, PT, R0, RZ, PT ;  /* 0x000000ff0000720c */ /* 0x000fda0003f05270 */
[----:B------:R-:W-:Y:S05]  /*0150*/  @!P0 EXIT ;  /* 0x000000000000894d */ /* 0x000fea0003800000 */
[----:B------:R-:W0:Y:S01]  /*0160*/  S2R R4, SR_LANEID ;  /* 0x0000000000047919 */ /* 0x000e220000000000 */
[----:B------:R-:W-:Y:S01]  /*0170*/  IMAD.MOV.U32 R0, RZ, RZ, 0x1 ;  /* 0x00000001ff007424 */ /* 0x000fe200078e00ff */
[----:B------:R-:W1:Y:S01]  /*0180*/  LDC.64 R2, c[0x0][0x390] ;  /* 0x0000e400ff027b82 */ /* 0x000e620000000a00 */
[----:B------:R-:W-:-:S07]  /*0190*/  VOTEU.ANY UR4, UPT, PT ;  /* 0x0000000000047886 */ /* 0x000fce00038e0100 */
[----:B------:R-:W2:Y:S01]  /*01a0*/  REDUX.OR UR5, R0 ;  /* 0x00000000000573c4 */ /* 0x000ea20000004000 */
[----:B------:R-:W-:Y:S01]  /*01b0*/  UFLO.U32 UR4, UR4 ;  /* 0x00000004000472bd */ /* 0x000fe200080e0000 */
[----:B--2---:R-:W-:-:S05]  /*01c0*/  IMAD.U32 R5, RZ, RZ, UR5 ;  /* 0x00000005ff057e24 */ /* 0x004fca000f8e00ff */
[----:B0-----:R-:W-:-:S13]  /*01d0*/  ISETP.EQ.U32.AND P0, PT, R4, UR4, PT ;  /* 0x0000000404007c0c */ /* 0x001fda000bf02070 */
[----:B-1----:R-:W-:Y:S01]  /*01e0*/  @P0 REDG.E.OR.STRONG.GPU desc[UR6][R2.64], R5 ;  /* 0x000000050200098e */ /* 0x002fe2000f12e106 */
[----:B------:R-:W-:Y:S05]  /*01f0*/  EXIT ;  /* 0x000000000000794d */ /* 0x000fea0003800000 */
.L_x_2:
[----:B------:R-:W-:-:S00]  /*0200*/  BRA `(.L_x_2) ;  /* 0xfffffffc00fc7947 */ /* 0x000fc0000383ffff */
[----:B------:R-:W-:-:S00]  /*0210*/  NOP ;  /* 0x0000000000007918 */ /* 0x000fc00000000000 */
        /* <DEDUP_REMOVED lines=14> */
.L_x_3:


//--------------------- .nv.shared.reserved.0     --------------------------
	.section	.nv.shared.reserved.0,"aw",@nobits
	.weak		__nv_reservedSMEM_offset_0_alias
	.size		__nv_reservedSMEM_offset_0_alias, 0, 64
	.other		__nv_reservedSMEM_offset_0_alias,@"STO_CUDA_RESERVED_SHARED STV_DEFAULT"
__nv_reservedSMEM_offset_0_alias:
	.zero		0
	.zero		64


//--------------------- .nv.constant0._Z20any_kernel_warp_votePKblPj --------------------------
	.section	.nv.constant0._Z20any_kernel_warp_votePKblPj,"a",@progbits
	.sectionflags	@""
	.align	4
.nv.constant0._Z20any_kernel_warp_votePKblPj:
	.zero		920


//--------------------- SYMBOLS --------------------------

	.type		.nv.reservedSmem.offset0,@object
	.size		.nv.reservedSmem.offset0,0x4
